//
// Generated by NVIDIA NVVM Compiler
//
// Compiler Build ID: CL-36424714
// Cuda compilation tools, release 13.0, V13.0.88
// Based on NVVM 20.0.0
//

.version 9.0
.target sm_100
.address_size 64

	// .globl	_Z14mv_mult_kernelPdPKdS1_l

.visible .entry _Z14mv_mult_kernelPdPKdS1_l(
	.param .u64 .ptr .align 1 _Z14mv_mult_kernelPdPKdS1_l_param_0,
	.param .u64 .ptr .align 1 _Z14mv_mult_kernelPdPKdS1_l_param_1,
	.param .u64 .ptr .align 1 _Z14mv_mult_kernelPdPKdS1_l_param_2,
	.param .u64 _Z14mv_mult_kernelPdPKdS1_l_param_3
)
{
	.reg .pred 	%p<11>;
	.reg .b32 	%r<5>;
	.reg .b64 	%rd<62>;
	.reg .b64 	%fd<112>;

	ld.param.u64 	%rd30, [_Z14mv_mult_kernelPdPKdS1_l_param_0];
	ld.param.u64 	%rd32, [_Z14mv_mult_kernelPdPKdS1_l_param_1];
	ld.param.u64 	%rd33, [_Z14mv_mult_kernelPdPKdS1_l_param_2];
	ld.param.u64 	%rd31, [_Z14mv_mult_kernelPdPKdS1_l_param_3];
	cvta.to.global.u64 	%rd1, %rd32;
	cvta.to.global.u64 	%rd2, %rd33;
	mov.u32 	%r1, %ctaid.x;
	mov.u32 	%r2, %ntid.x;
	mov.u32 	%r3, %tid.x;
	mad.lo.s32 	%r4, %r1, %r2, %r3;
	cvt.s64.s32 	%rd3, %r4;
	setp.le.s64 	%p1, %rd31, %rd3;
	@%p1 bra 	$L__BB0_15;
	setp.lt.s64 	%p2, %rd31, 1;
	mov.f64 	%fd111, 0d0000000000000000;
	@%p2 bra 	$L__BB0_14;
	mul.lo.s64 	%rd4, %rd31, %rd3;
	and.b64  	%rd5, %rd31, 15;
	setp.lt.u64 	%p3, %rd31, 16;
	mov.f64 	%fd111, 0d0000000000000000;
	mov.b64 	%rd57, 0;
	@%p3 bra 	$L__BB0_5;
	and.b64  	%rd57, %rd31, 9223372036854775792;
	shl.b64 	%rd35, %rd4, 3;
	add.s64 	%rd36, %rd35, %rd2;
	add.s64 	%rd54, %rd36, 64;
	add.s64 	%rd53, %rd1, 64;
	mov.f64 	%fd111, 0d0000000000000000;
	mov.u64 	%rd55, %rd57;
$L__BB0_4:
	.pragma "nounroll";
	ld.global.f64 	%fd18, [%rd54+-64];
	ld.global.f64 	%fd19, [%rd53+-64];
	fma.rn.f64 	%fd20, %fd18, %fd19, %fd111;
	ld.global.f64 	%fd21, [%rd54+-56];
	ld.global.f64 	%fd22, [%rd53+-56];
	fma.rn.f64 	%fd23, %fd21, %fd22, %fd20;
	ld.global.f64 	%fd24, [%rd54+-48];
	ld.global.f64 	%fd25, [%rd53+-48];
	fma.rn.f64 	%fd26, %fd24, %fd25, %fd23;
	ld.global.f64 	%fd27, [%rd54+-40];
	ld.global.f64 	%fd28, [%rd53+-40];
	fma.rn.f64 	%fd29, %fd27, %fd28, %fd26;
	ld.global.f64 	%fd30, [%rd54+-32];
	ld.global.f64 	%fd31, [%rd53+-32];
	fma.rn.f64 	%fd32, %fd30, %fd31, %fd29;
	ld.global.f64 	%fd33, [%rd54+-24];
	ld.global.f64 	%fd34, [%rd53+-24];
	fma.rn.f64 	%fd35, %fd33, %fd34, %fd32;
	ld.global.f64 	%fd36, [%rd54+-16];
	ld.global.f64 	%fd37, [%rd53+-16];
	fma.rn.f64 	%fd38, %fd36, %fd37, %fd35;
	ld.global.f64 	%fd39, [%rd54+-8];
	ld.global.f64 	%fd40, [%rd53+-8];
	fma.rn.f64 	%fd41, %fd39, %fd40, %fd38;
	ld.global.f64 	%fd42, [%rd54];
	ld.global.f64 	%fd43, [%rd53];
	fma.rn.f64 	%fd44, %fd42, %fd43, %fd41;
	ld.global.f64 	%fd45, [%rd54+8];
	ld.global.f64 	%fd46, [%rd53+8];
	fma.rn.f64 	%fd47, %fd45, %fd46, %fd44;
	ld.global.f64 	%fd48, [%rd54+16];
	ld.global.f64 	%fd49, [%rd53+16];
	fma.rn.f64 	%fd50, %fd48, %fd49, %fd47;
	ld.global.f64 	%fd51, [%rd54+24];
	ld.global.f64 	%fd52, [%rd53+24];
	fma.rn.f64 	%fd53, %fd51, %fd52, %fd50;
	ld.global.f64 	%fd54, [%rd54+32];
	ld.global.f64 	%fd55, [%rd53+32];
	fma.rn.f64 	%fd56, %fd54, %fd55, %fd53;
	ld.global.f64 	%fd57, [%rd54+40];
	ld.global.f64 	%fd58, [%rd53+40];
	fma.rn.f64 	%fd59, %fd57, %fd58, %fd56;
	ld.global.f64 	%fd60, [%rd54+48];
	ld.global.f64 	%fd61, [%rd53+48];
	fma.rn.f64 	%fd62, %fd60, %fd61, %fd59;
	ld.global.f64 	%fd63, [%rd54+56];
	ld.global.f64 	%fd64, [%rd53+56];
	fma.rn.f64 	%fd111, %fd63, %fd64, %fd62;
	add.s64 	%rd55, %rd55, -16;
	add.s64 	%rd54, %rd54, 128;
	add.s64 	%rd53, %rd53, 128;
	setp.ne.s64 	%p4, %rd55, 0;
	@%p4 bra 	$L__BB0_4;
$L__BB0_5:
	setp.eq.s64 	%p5, %rd5, 0;
	@%p5 bra 	$L__BB0_14;
	and.b64  	%rd16, %rd31, 7;
	setp.lt.u64 	%p6, %rd5, 8;
	@%p6 bra 	$L__BB0_8;
	add.s64 	%rd37, %rd57, %rd4;
	shl.b64 	%rd38, %rd37, 3;
	add.s64 	%rd39, %rd2, %rd38;
	ld.global.f64 	%fd66, [%rd39];
	shl.b64 	%rd40, %rd57, 3;
	add.s64 	%rd41, %rd1, %rd40;
	ld.global.f64 	%fd67, [%rd41];
	fma.rn.f64 	%fd68, %fd66, %fd67, %fd111;
	ld.global.f64 	%fd69, [%rd39+8];
	ld.global.f64 	%fd70, [%rd41+8];
	fma.rn.f64 	%fd71, %fd69, %fd70, %fd68;
	ld.global.f64 	%fd72, [%rd39+16];
	ld.global.f64 	%fd73, [%rd41+16];
	fma.rn.f64 	%fd74, %fd72, %fd73, %fd71;
	ld.global.f64 	%fd75, [%rd39+24];
	ld.global.f64 	%fd76, [%rd41+24];
	fma.rn.f64 	%fd77, %fd75, %fd76, %fd74;
	ld.global.f64 	%fd78, [%rd39+32];
	ld.global.f64 	%fd79, [%rd41+32];
	fma.rn.f64 	%fd80, %fd78, %fd79, %fd77;
	ld.global.f64 	%fd81, [%rd39+40];
	ld.global.f64 	%fd82, [%rd41+40];
	fma.rn.f64 	%fd83, %fd81, %fd82, %fd80;
	ld.global.f64 	%fd84, [%rd39+48];
	ld.global.f64 	%fd85, [%rd41+48];
	fma.rn.f64 	%fd86, %fd84, %fd85, %fd83;
	ld.global.f64 	%fd87, [%rd39+56];
	ld.global.f64 	%fd88, [%rd41+56];
	fma.rn.f64 	%fd111, %fd87, %fd88, %fd86;
	add.s64 	%rd57, %rd57, 8;
$L__BB0_8:
	setp.eq.s64 	%p7, %rd16, 0;
	@%p7 bra 	$L__BB0_14;
	and.b64  	%rd59, %rd31, 3;
	setp.lt.u64 	%p8, %rd16, 4;
	@%p8 bra 	$L__BB0_11;
	add.s64 	%rd42, %rd57, %rd4;
	shl.b64 	%rd43, %rd42, 3;
	add.s64 	%rd44, %rd2, %rd43;
	ld.global.f64 	%fd90, [%rd44];
	shl.b64 	%rd45, %rd57, 3;
	add.s64 	%rd46, %rd1, %rd45;
	ld.global.f64 	%fd91, [%rd46];
	fma.rn.f64 	%fd92, %fd90, %fd91, %fd111;
	ld.global.f64 	%fd93, [%rd44+8];
	ld.global.f64 	%fd94, [%rd46+8];
	fma.rn.f64 	%fd95, %fd93, %fd94, %fd92;
	ld.global.f64 	%fd96, [%rd44+16];
	ld.global.f64 	%fd97, [%rd46+16];
	fma.rn.f64 	%fd98, %fd96, %fd97, %fd95;
	ld.global.f64 	%fd99, [%rd44+24];
	ld.global.f64 	%fd100, [%rd46+24];
	fma.rn.f64 	%fd111, %fd99, %fd100, %fd98;
	add.s64 	%rd57, %rd57, 4;
$L__BB0_11:
	setp.eq.s64 	%p9, %rd59, 0;
	@%p9 bra 	$L__BB0_14;
	shl.b64 	%rd47, %rd57, 3;
	add.s64 	%rd61, %rd1, %rd47;
	add.s64 	%rd48, %rd57, %rd4;
	shl.b64 	%rd49, %rd48, 3;
	add.s64 	%rd60, %rd2, %rd49;
$L__BB0_13:
	.pragma "nounroll";
	ld.global.f64 	%fd101, [%rd60];
	ld.global.f64 	%fd102, [%rd61];
	fma.rn.f64 	%fd111, %fd101, %fd102, %fd111;
	add.s64 	%rd61, %rd61, 8;
	add.s64 	%rd60, %rd60, 8;
	add.s64 	%rd59, %rd59, -1;
	setp.ne.s64 	%p10, %rd59, 0;
	@%p10 bra 	$L__BB0_13;
$L__BB0_14:
	cvta.to.global.u64 	%rd50, %rd30;
	shl.b64 	%rd51, %rd3, 3;
	add.s64 	%rd52, %rd50, %rd51;
	st.global.f64 	[%rd52], %fd111;
$L__BB0_15:
	ret;

}


// ===== COMPILED SASS (sm_100) =====

	.target	sm_100

	.elftype	@"ET_EXEC"


//--------------------- .note.nv.tkinfo           --------------------------
	.section	.note.nv.tkinfo,"",@"SHT_NOTE"
	.sectionflags	@"SHF_NOTE_NV_TKINFO"
	.tkinfo
        /*0018*/ 	.word	0x00000002
        /*0030*/ 	.string	""
        /*0030*/ 	.string	"ptxas"
        /*0030*/ 	.string	"Cuda compilation tools, release 13.0, V13.0.88"
        /*0030*/ 	.string	"Build cuda_13.0.r13.0/compiler.36424714_0"
        /*0030*/ 	.string	"-arch sm_100 -m 64 "



//--------------------- .note.nv.cuinfo           --------------------------
	.section	.note.nv.cuinfo,"",@"SHT_NOTE"
	.sectionflags	@"SHF_NOTE_NV_CUINFO"
        /*0018*/ 	.short	0x0002
        /*001a*/ 	.short	0x0064
        /*001c*/ 	.short	0x0082
	.zero		2


//--------------------- .nv.info                  --------------------------
	.section	.nv.info,"",@"SHT_CUDA_INFO"
	.align	4


	//----- nvinfo : EIATTR_REGCOUNT
	.align		4
        /*0000*/ 	.byte	0x04, 0x2f
        /*0002*/ 	.short	(.L_1 - .L_0)
	.align		4
.L_0:
        /*0004*/ 	.word	index@(_Z14mv_mult_kernelPdPKdS1_l)
        /*0008*/ 	.word	0x00000020


	//----- nvinfo : EIATTR_FRAME_SIZE
	.align		4
.L_1:
        /*000c*/ 	.byte	0x04, 0x11
        /*000e*/ 	.short	(.L_3 - .L_2)
	.align		4
.L_2:
        /*0010*/ 	.word	index@(_Z14mv_mult_kernelPdPKdS1_l)
        /*0014*/ 	.word	0x00000000


	//----- nvinfo : EIATTR_MIN_STACK_SIZE
	.align		4
.L_3:
        /*0018*/ 	.byte	0x04, 0x12
        /*001a*/ 	.short	(.L_5 - .L_4)
	.align		4
.L_4:
        /*001c*/ 	.word	index@(_Z14mv_mult_kernelPdPKdS1_l)
        /*0020*/ 	.word	0x00000000
.L_5:


//--------------------- .nv.compat                --------------------------
	.section	.nv.compat,"",@"SHT_CUDA_COMPAT_INFO"
	.align	4
        /*0000*/ 	.byte	0x02, 0x09, 0x00, 0x00, 0x02, 0x02, 0x01, 0x00, 0x02, 0x05, 0x05, 0x00, 0x03, 0x07, 0x01, 0x01
        /*0010*/ 	.byte	0x02, 0x03, 0x00, 0x00, 0x02, 0x06, 0x01, 0x00, 0x04, 0x0b, 0x08, 0x00, 0x01, 0x00, 0x00, 0x00
        /*0020*/ 	.byte	0x00, 0x00, 0x00, 0x00


//--------------------- .nv.info._Z14mv_mult_kernelPdPKdS1_l --------------------------
	.section	.nv.info._Z14mv_mult_kernelPdPKdS1_l,"",@"SHT_CUDA_INFO"
	.sectionflags	@""
	.align	4


	//----- nvinfo : EIATTR_CUDA_API_VERSION
	.align		4
        /*0000*/ 	.byte	0x04, 0x37
        /*0002*/ 	.short	(.L_7 - .L_6)
.L_6:
        /*0004*/ 	.word	0x00000082


	//----- nvinfo : EIATTR_KPARAM_INFO
	.align		4
.L_7:
        /*0008*/ 	.byte	0x04, 0x17
        /*000a*/ 	.short	(.L_9 - .L_8)
.L_8:
        /*000c*/ 	.word	0x00000000
        /*0010*/ 	.short	0x0003
        /*0012*/ 	.short	0x0018
        /*0014*/ 	.byte	0x00, 0xf0, 0x21, 0x00


	//----- nvinfo : EIATTR_KPARAM_INFO
	.align		4
.L_9:
        /*0018*/ 	.byte	0x04, 0x17
        /*001a*/ 	.short	(.L_11 - .L_10)
.L_10:
        /*001c*/ 	.word	0x00000000
        /*0020*/ 	.short	0x0002
        /*0022*/ 	.short	0x0010
        /*0024*/ 	.byte	0x00, 0xf5, 0x21, 0x00


	//----- nvinfo : EIATTR_KPARAM_INFO
	.align		4
.L_11:
        /*0028*/ 	.byte	0x04, 0x17
        /*002a*/ 	.short	(.L_13 - .L_12)
.L_12:
        /*002c*/ 	.word	0x00000000
        /*0030*/ 	.short	0x0001
        /*0032*/ 	.short	0x0008
        /*0034*/ 	.byte	0x00, 0xf5, 0x21, 0x00


	//----- nvinfo : EIATTR_KPARAM_INFO
	.align		4
.L_13:
        /*0038*/ 	.byte	0x04, 0x17
        /*003a*/ 	.short	(.L_15 - .L_14)
.L_14:
        /*003c*/ 	.word	0x00000000
        /*0040*/ 	.short	0x0000
        /*0042*/ 	.short	0x0000
        /*0044*/ 	.byte	0x00, 0xf5, 0x21, 0x00


	//----- nvinfo : EIATTR_SPARSE_MMA_MASK
	.align		4
.L_15:
        /*0048*/ 	.byte	0x03, 0x50
        /*004a*/ 	.short	0x0000


	//----- nvinfo : EIATTR_MAXREG_COUNT
	.align		4
        /*004c*/ 	.byte	0x03, 0x1b
        /*004e*/ 	.short	0x00ff


	//----- nvinfo : EIATTR_MERCURY_ISA_VERSION
	.align		4
        /*0050*/ 	.byte	0x03, 0x5f
        /*0052*/ 	.short	0x0101


	//----- nvinfo : EIATTR_VRC_CTA_INIT_COUNT
	.align		4
        /*0054*/ 	.byte	0x02, 0x4a
	.zero		1
	.zero		1


	//----- nvinfo : EIATTR_EXIT_INSTR_OFFSETS
	.align		4
        /*0058*/ 	.byte	0x04, 0x1c
        /*005a*/ 	.short	(.L_17 - .L_16)


	//   ....[0]....
.L_16:
        /*005c*/ 	.word	0x00000090


	//   ....[1]....
        /*0060*/ 	.word	0x00000ce0


	//----- nvinfo : EIATTR_CBANK_PARAM_SIZE
	.align		4
.L_17:
        /*0064*/ 	.byte	0x03, 0x19
        /*0066*/ 	.short	0x0020


	//----- nvinfo : EIATTR_PARAM_CBANK
	.align		4
        /*0068*/ 	.byte	0x04, 0x0a
        /*006a*/ 	.short	(.L_19 - .L_18)
	.align		4
.L_18:
        /*006c*/ 	.word	index@(.nv.constant0._Z14mv_mult_kernelPdPKdS1_l)
        /*0070*/ 	.short	0x0380
        /*0072*/ 	.short	0x0020


	//----- nvinfo : EIATTR_SW_WAR
	.align		4
.L_19:
        /*0074*/ 	.byte	0x04, 0x36
        /*0076*/ 	.short	(.L_21 - .L_20)
.L_20:
        /*0078*/ 	.word	0x00000008
.L_21:


//--------------------- .nv.callgraph             --------------------------
	.section	.nv.callgraph,"",@"SHT_CUDA_CALLGRAPH"
	.align	4
	.sectionentsize	8
	.align		4
        /*0000*/ 	.word	0x00000000
	.align		4
        /*0004*/ 	.word	0xffffffff
	.align		4
        /*0008*/ 	.word	0x00000000
	.align		4
        /*000c*/ 	.word	0xfffffffe
	.align		4
        /*0010*/ 	.word	0x00000000
	.align		4
        /*0014*/ 	.word	0xfffffffd
	.align		4
        /*0018*/ 	.word	0x00000000
	.align		4
        /*001c*/ 	.word	0xfffffffc


//--------------------- .text._Z14mv_mult_kernelPdPKdS1_l --------------------------
	.section	.text._Z14mv_mult_kernelPdPKdS1_l,"ax",@progbits
	.align	128
        .global         _Z14mv_mult_kernelPdPKdS1_l
        .type           _Z14mv_mult_kernelPdPKdS1_l,@function
        .size           _Z14mv_mult_kernelPdPKdS1_l,(.L_x_7 - _Z14mv_mult_kernelPdPKdS1_l)
        .other          _Z14mv_mult_kernelPdPKdS1_l,@"STO_CUDA_ENTRY STV_DEFAULT"
_Z14mv_mult_kernelPdPKdS1_l:
.text._Z14mv_mult_kernelPdPKdS1_l:
[----:B------:R-:W-:Y:S01]  /*0000*/  LDC R1, c[0x0][0x37c] ;  /* 0x0000df00ff017b82 */ /* 0x000fe20000000800 */
[----:B------:R-:W0:Y:S07]  /*0010*/  S2R R3, SR_TID.X ;  /* 0x0000000000037919 */ /* 0x000e2e0000002100 */
[----:B------:R-:W0:Y:S01]  /*0020*/  S2UR UR4, SR_CTAID.X ;  /* 0x00000000000479c3 */ /* 0x000e220000002500 */
[----:B------:R-:W1:Y:S07]  /*0030*/  LDCU.64 UR14, c[0x0][0x398] ;  /* 0x00007300ff0e77ac */ /* 0x000e6e0008000a00 */
[----:B------:R-:W0:Y:S02]  /*0040*/  LDC R0, c[0x0][0x360] ;  /* 0x0000d800ff007b82 */ /* 0x000e240000000800 */
[----:B0-----:R-:W-:-:S05]  /*0050*/  IMAD R0, R0, UR4, R3 ;  /* 0x0000000400007c24 */ /* 0x001fca000f8e0203 */
[----:B-1----:R-:W-:Y:S02]  /*0060*/  ISETP.GE.U32.AND P0, PT, R0, UR14, PT ;  /* 0x0000000e00007c0c */ /* 0x002fe4000bf06070 */
[----:B------:R-:W-:-:S04]  /*0070*/  SHF.R.S32.HI R13, RZ, 0x1f, R0 ;  /* 0x0000001fff0d7819 */ /* 0x000fc80000011400 */
[----:B------:R-:W-:-:S13]  /*0080*/  ISETP.GE.AND.EX P0, PT, R13, UR15, PT, P0 ;  /* 0x0000000f0d007c0c */ /* 0x000fda000bf06300 */
[----:B------:R-:W-:Y:S05]  /*0090*/  @P0 EXIT ;  /* 0x000000000000094d */ /* 0x000fea0003800000 */
[----:B------:R-:W-:Y:S01]  /*00a0*/  UISETP.GE.U32.AND UP0, UPT, UR14, 0x1, UPT ;  /* 0x000000010e00788c */ /* 0x000fe2000bf06070 */
[----:B------:R-:W-:Y:S01]  /*00b0*/  CS2R R8, SRZ ;  /* 0x0000000000087805 */ /* 0x000fe2000001ff00 */
[----:B------:R-:W0:Y:S02]  /*00c0*/  LDCU.64 UR10, c[0x0][0x358] ;  /* 0x00006b00ff0a77ac */ /* 0x000e240008000a00 */
[----:B------:R-:W-:-:S09]  /*00d0*/  UISETP.GE.AND.EX UP0, UPT, UR15, URZ, UPT, UP0 ;  /* 0x000000ff0f00728c */ /* 0x000fd2000bf06300 */
[----:B------:R-:W-:Y:S05]  /*00e0*/  BRA.U !UP0, `(.L_x_0) ;  /* 0x0000000908ec7547 */ /* 0x000fea000b800000 */
[----:B------:R-:W-:Y:S02]  /*00f0*/  UISETP.GE.U32.AND UP1, UPT, UR14, 0x10, UPT ;  /* 0x000000100e00788c */ /* 0x000fe4000bf26070 */
[----:B------:R-:W-:Y:S01]  /*0100*/  IMAD R3, R13, UR14, RZ ;  /* 0x0000000e0d037c24 */ /* 0x000fe2000f8e02ff */
[----:B------:R-:W-:Y:S02]  /*0110*/  ULOP3.LUT UR8, UR14, 0xf, URZ, 0xc0, !UPT ;  /* 0x0000000f0e087892 */ /* 0x000fe4000f8ec0ff */
[C---:B------:R-:W-:Y:S01]  /*0120*/  IMAD.WIDE.U32 R4, R0.reuse, UR14, RZ ;  /* 0x0000000e00047c25 */ /* 0x040fe2000f8e00ff */
[----:B------:R-:W-:Y:S01]  /*0130*/  UISETP.GE.U32.AND.EX UP1, UPT, UR15, URZ, UPT, UP1 ;  /* 0x000000ff0f00728c */ /* 0x000fe2000bf26110 */
[----:B------:R-:W-:Y:S01]  /*0140*/  CS2R R8, SRZ ;  /* 0x0000000000087805 */ /* 0x000fe2000001ff00 */
[----:B------:R-:W-:Y:S01]  /*0150*/  UISETP.NE.U32.AND UP0, UPT, UR8, URZ, UPT ;  /* 0x000000ff0800728c */ /* 0x000fe2000bf05070 */
[----:B------:R-:W-:Y:S01]  /*0160*/  IMAD R3, R0, UR15, R3 ;  /* 0x0000000f00037c24 */ /* 0x000fe2000f8e0203 */
[----:B------:R-:W-:Y:S01]  /*0170*/  UMOV UR5, URZ ;  /* 0x000000ff00057c82 */ /* 0x000fe20008000000 */
[----:B------:R-:W-:Y:S01]  /*0180*/  UMOV UR6, URZ ;  /* 0x000000ff00067c82 */ /* 0x000fe20008000000 */
[----:B------:R-:W-:Y:S01]  /*0190*/  UISETP.NE.AND.EX UP0, UPT, URZ, URZ, UPT, UP0 ;  /* 0x000000ffff00728c */ /* 0x000fe2000bf05300 */
[----:B------:R-:W-:-:S02]  /*01a0*/  IMAD.IADD R15, R5, 0x1, R3 ;  /* 0x00000001050f7824 */ /* 0x000fc400078e0203 */
[----:B------:R-:W-:Y:S08]  /*01b0*/  BRA.U !UP1, `(.L_x_1) ;  /* 0x0000000509287547 */ /* 0x000ff0000b800000 */
[----:B------:R-:W1:Y:S01]  /*01c0*/  LDCU.64 UR12, c[0x0][0x390] ;  /* 0x00007200ff0c77ac */ /* 0x000e620008000a00 */
[----:B------:R-:W-:Y:S01]  /*01d0*/  CS2R R8, SRZ ;  /* 0x0000000000087805 */ /* 0x000fe2000001ff00 */
[----:B------:R-:W2:Y:S01]  /*01e0*/  LDCU.64 UR6, c[0x0][0x388] ;  /* 0x00007100ff0677ac */ /* 0x000ea20008000a00 */
[----:B------:R-:W-:Y:S01]  /*01f0*/  ULOP3.LUT UR5, UR14, 0xfffffff0, URZ, 0xc0, !UPT ;  /* 0xfffffff00e057892 */ /* 0x000fe2000f8ec0ff */
[----:B-1----:R-:W-:Y:S01]  /*0200*/  LEA R11, P0, R4, UR12, 0x3 ;  /* 0x0000000c040b7c11 */ /* 0x002fe2000f8018ff */
[----:B--2---:R-:W-:-:S03]  /*0210*/  UIADD3 UR4, UP1, UPT, UR6, 0x40, URZ ;  /* 0x0000004006047890 */ /* 0x004fc6000ff3e0ff */
[----:B------:R-:W-:Y:S01]  /*0220*/  LEA.HI.X R3, R4, UR13, R15, 0x3, P0 ;  /* 0x0000000d04037c11 */ /* 0x000fe200080f1c0f */
[----:B------:R-:W-:Y:S01]  /*0230*/  ULOP3.LUT UR6, UR15, 0x7fffffff, URZ, 0xc0, !UPT ;  /* 0x7fffffff0f067892 */ /* 0x000fe2000f8ec0ff */
[----:B------:R-:W-:Y:S01]  /*0240*/  IADD3 R11, P0, PT, R11, 0x40, RZ ;  /* 0x000000400b0b7810 */ /* 0x000fe20007f1e0ff */
[----:B------:R-:W-:Y:S01]  /*0250*/  UIADD3.X UR7, UPT, UPT, URZ, UR7, URZ, UP1, !UPT ;  /* 0x00000007ff077290 */ /* 0x000fe20008ffe4ff */
[----:B------:R-:W-:Y:S01]  /*0260*/  IMAD.U32 R10, RZ, RZ, UR4 ;  /* 0x00000004ff0a7e24 */ /* 0x000fe2000f8e00ff */
[----:B------:R-:W-:Y:S02]  /*0270*/  UMOV UR4, UR5 ;  /* 0x0000000500047c82 */ /* 0x000fe40008000000 */
[----:B------:R-:W-:Y:S02]  /*0280*/  IMAD.X R3, RZ, RZ, R3, P0 ;  /* 0x000000ffff037224 */ /* 0x000fe400000e0603 */
[----:B------:R-:W-:Y:S01]  /*0290*/  IMAD.U32 R7, RZ, RZ, UR7 ;  /* 0x00000007ff077e24 */ /* 0x000fe2000f8e00ff */
[----:B------:R-:W-:-:S06]  /*02a0*/  UMOV UR7, UR6 ;  /* 0x0000000600077c82 */ /* 0x000fcc0008000000 */
.L_x_2:
[----:B------:R-:W-:Y:S02]  /*02b0*/  IMAD.MOV.U32 R2, RZ, RZ, R11 ;  /* 0x000000ffff027224 */ /* 0x000fe400078e000b */
[----:B------:R-:W-:-:S03]  /*02c0*/  IMAD.MOV.U32 R6, RZ, RZ, R10 ;  /* 0x000000ffff067224 */ /* 0x000fc600078e000a */
[----:B0-----:R-:W2:Y:S04]  /*02d0*/  LDG.E.64 R16, desc[UR10][R2.64+-0x40] ;  /* 0xffffc00a02107981 */ /* 0x001ea8000c1e1b00 */
[----:B------:R-:W2:Y:S04]  /*02e0*/  LDG.E.64 R18, desc[UR10][R6.64+-0x40] ;  /* 0xffffc00a06127981 */ /* 0x000ea8000c1e1b00 */
[----:B------:R-:W3:Y:S04]  /*02f0*/  LDG.E.64 R10, desc[UR10][R2.64+-0x38] ;  /* 0xffffc80a020a7981 */ /* 0x000ee8000c1e1b00 */
[----:B------:R-:W3:Y:S04]  /*0300*/  LDG.E.64 R24, desc[UR10][R6.64+-0x38] ;  /* 0xffffc80a06187981 */ /* 0x000ee8000c1e1b00 */
[----:B------:R-:W4:Y:S04]  /*0310*/  LDG.E.64 R20, desc[UR10][R2.64+-0x30] ;  /* 0xffffd00a02147981 */ /* 0x000f28000c1e1b00 */
[----:B------:R-:W4:Y:S01]  /*0320*/  LDG.E.64 R22, desc[UR10][R6.64+-0x30] ;  /* 0xffffd00a06167981 */ /* 0x000f22000c1e1b00 */
[----:B--2---:R-:W-:-:S03]  /*0330*/  DFMA R8, R16, R18, R8 ;  /* 0x000000121008722b */ /* 0x004fc60000000008 */
[----:B------:R-:W2:Y:S04]  /*0340*/  LDG.E.64 R16, desc[UR10][R2.64+-0x28] ;  /* 0xffffd80a02107981 */ /* 0x000ea8000c1e1b00 */
[----:B------:R-:W2:Y:S01]  /*0350*/  LDG.E.64 R18, desc[UR10][R6.64+-0x28] ;  /* 0xffffd80a06127981 */ /* 0x000ea2000c1e1b00 */
[----:B---3--:R-:W-:-:S03]  /*0360*/  DFMA R24, R10, R24, R8 ;  /* 0x000000180a18722b */ /* 0x008fc60000000008 */
[----:B------:R-:W3:Y:S04]  /*0370*/  LDG.E.64 R8, desc[UR10][R2.64+-0x20] ;  /* 0xffffe00a02087981 */ /* 0x000ee8000c1e1b00 */
[----:B------:R-:W3:Y:S01]  /*0380*/  LDG.E.64 R10, desc[UR10][R6.64+-0x20] ;  /* 0xffffe00a060a7981 */ /* 0x000ee2000c1e1b00 */
[----:B----4-:R-:W-:-:S03]  /*0390*/  DFMA R24, R20, R22, R24 ;  /* 0x000000161418722b */ /* 0x010fc60000000018 */
        /* <DEDUP_REMOVED lines=29> */
[----:B------:R-:W-:Y:S01]  /*0570*/  UIADD3 UR4, UP1, UPT, UR4, -0x10, URZ ;  /* 0xfffffff004047890 */ /* 0x000fe2000ff3e0ff */
[----:B--2---:R-:W-:Y:S02]  /*0580*/  DFMA R24, R16, R18, R24 ;  /* 0x000000121018722b */ /* 0x004fe40000000018 */
[----:B------:R0:W2:Y:S04]  /*0590*/  LDG.E.64 R18, desc[UR10][R2.64+0x38] ;  /* 0x0000380a02127981 */ /* 0x0000a8000c1e1b00 */
[----:B------:R1:W2:Y:S01]  /*05a0*/  LDG.E.64 R16, desc[UR10][R6.64+0x38] ;  /* 0x0000380a06107981 */ /* 0x0002a2000c1e1b00 */
[----:B------:R-:W-:Y:S01]  /*05b0*/  UIADD3.X UR7, UPT, UPT, UR7, -0x1, URZ, UP1, !UPT ;  /* 0xffffffff07077890 */ /* 0x000fe20008ffe4ff */
[----:B---3--:R-:W-:Y:S01]  /*05c0*/  DFMA R8, R8, R10, R24 ;  /* 0x0000000a0808722b */ /* 0x008fe20000000018 */
[----:B------:R-:W-:Y:S01]  /*05d0*/  UISETP.NE.U32.AND UP1, UPT, UR4, URZ, UPT ;  /* 0x000000ff0400728c */ /* 0x000fe2000bf25070 */
[----:B------:R-:W-:-:S02]  /*05e0*/  IADD3 R11, P0, PT, R2, 0x80, RZ ;  /* 0x00000080020b7810 */ /* 0x000fc40007f1e0ff */
[----:B------:R-:W-:Y:S01]  /*05f0*/  IADD3 R10, P1, PT, R6, 0x80, RZ ;  /* 0x00000080060a7810 */ /* 0x000fe20007f3e0ff */
[----:B------:R-:W-:Y:S02]  /*0600*/  UISETP.NE.AND.EX UP1, UPT, UR7, URZ, UPT, UP1 ;  /* 0x000000ff0700728c */ /* 0x000fe4000bf25310 */
[----:B0-----:R-:W-:Y:S01]  /*0610*/  IMAD.X R3, RZ, RZ, R3, P0 ;  /* 0x000000ffff037224 */ /* 0x001fe200000e0603 */
[----:B----4-:R-:W-:Y:S01]  /*0620*/  DFMA R8, R20, R22, R8 ;  /* 0x000000161408722b */ /* 0x010fe20000000008 */
[----:B-1----:R-:W-:-:S07]  /*0630*/  IMAD.X R7, RZ, RZ, R7, P1 ;  /* 0x000000ffff077224 */ /* 0x002fce00008e0607 */
[----:B--2---:R-:W-:Y:S01]  /*0640*/  DFMA R8, R18, R16, R8 ;  /* 0x000000101208722b */ /* 0x004fe20000000008 */
[----:B------:R-:W-:Y:S10]  /*0650*/  BRA.U UP1, `(.L_x_2) ;  /* 0xfffffffd01147547 */ /* 0x000ff4000b83ffff */
.L_x_1:
[----:B------:R-:W-:Y:S05]  /*0660*/  BRA.U !UP0, `(.L_x_0) ;  /* 0x00000005088c7547 */ /* 0x000fea000b800000 */
[----:B------:R-:W-:Y:S02]  /*0670*/  UISETP.GE.U32.AND UP1, UPT, UR8, 0x8, UPT ;  /* 0x000000080800788c */ /* 0x000fe4000bf26070 */
[----:B------:R-:W-:Y:S02]  /*0680*/  ULOP3.LUT UR13, UR14, 0x7, URZ, 0xc0, !UPT ;  /* 0x000000070e0d7892 */ /* 0x000fe4000f8ec0ff */
[----:B------:R-:W-:Y:S02]  /*0690*/  UISETP.GE.U32.AND.EX UP1, UPT, URZ, URZ, UPT, UP1 ;  /* 0x000000ffff00728c */ /* 0x000fe4000bf26110 */
[----:B------:R-:W-:-:S04]  /*06a0*/  UISETP.NE.U32.AND UP0, UPT, UR13, URZ, UPT ;  /* 0x000000ff0d00728c */ /* 0x000fc8000bf05070 */
[----:B------:R-:W-:-:S03]  /*06b0*/  UISETP.NE.AND.EX UP0, UPT, URZ, URZ, UPT, UP0 ;  /* 0x000000ffff00728c */ /* 0x000fc6000bf05300 */
[----:B------:R-:W-:Y:S08]  /*06c0*/  BRA.U !UP1, `(.L_x_3) ;  /* 0x0000000109907547 */ /* 0x000ff0000b800000 */
[----:B------:R-:W1:Y:S01]  /*06d0*/  LDCU.64 UR8, c[0x0][0x388] ;  /* 0x00007100ff0877ac */ /* 0x000e620008000a00 */
[----:B------:R-:W-:Y:S01]  /*06e0*/  IADD3 R2, P0, PT, R4, UR5, RZ ;  /* 0x0000000504027c10 */ /* 0x000fe2000ff1e0ff */
[----:B------:R-:W2:Y:S03]  /*06f0*/  LDCU.64 UR16, c[0x0][0x390] ;  /* 0x00007200ff1077ac */ /* 0x000ea60008000a00 */
[----:B------:R-:W-:Y:S01]  /*0700*/  IADD3.X R3, PT, PT, R15, UR6, RZ, P0, !PT ;  /* 0x000000060f037c10 */ /* 0x000fe200087fe4ff */
[----:B-1----:R-:W-:-:S04]  /*0710*/  ULEA UR4, UP1, UR5, UR8, 0x3 ;  /* 0x0000000805047291 */ /* 0x002fc8000f8218ff */
[----:B------:R-:W-:Y:S01]  /*0720*/  ULEA.HI.X UR7, UR5, UR9, UR6, 0x3, UP1 ;  /* 0x0000000905077291 */ /* 0x000fe200088f1c06 */
[----:B--2---:R-:W-:-:S04]  /*0730*/  LEA R6, P0, R2, UR16, 0x3 ;  /* 0x0000001002067c11 */ /* 0x004fc8000f8018ff */
[----:B------:R-:W-:Y:S01]  /*0740*/  LEA.HI.X R7, R2, UR17, R3, 0x3, P0 ;  /* 0x0000001102077c11 */ /* 0x000fe200080f1c03 */
[----:B------:R-:W-:Y:S02]  /*0750*/  IMAD.U32 R2, RZ, RZ, UR4 ;  /* 0x00000004ff027e24 */ /* 0x000fe4000f8e00ff */
[----:B------:R-:W-:Y:S02]  /*0760*/  IMAD.U32 R3, RZ, RZ, UR7 ;  /* 0x00000007ff037e24 */ /* 0x000fe4000f8e00ff */
[----:B0-----:R-:W2:Y:S04]  /*0770*/  LDG.E.64 R20, desc[UR10][R6.64] ;  /* 0x0000000a06147981 */ /* 0x001ea8000c1e1b00 */
[----:B------:R-:W2:Y:S04]  /*0780*/  LDG.E.64 R22, desc[UR10][R2.64] ;  /* 0x0000000a02167981 */ /* 0x000ea8000c1e1b00 */
[----:B------:R-:W3:Y:S04]  /*0790*/  LDG.E.64 R10, desc[UR10][R6.64+0x8] ;  /* 0x0000080a060a7981 */ /* 0x000ee8000c1e1b00 */
[----:B------:R-:W3:Y:S04]  /*07a0*/  LDG.E.64 R24, desc[UR10][R2.64+0x8] ;  /* 0x0000080a02187981 */ /* 0x000ee8000c1e1b00 */
[----:B------:R-:W4:Y:S04]  /*07b0*/  LDG.E.64 R16, desc[UR10][R6.64+0x10] ;  /* 0x0000100a06107981 */ /* 0x000f28000c1e1b00 */
[----:B------:R-:W4:Y:S04]  /*07c0*/  LDG.E.64 R18, desc[UR10][R2.64+0x10] ;  /* 0x0000100a02127981 */ /* 0x000f28000c1e1b00 */
[----:B------:R-:W5:Y:S04]  /*07d0*/  LDG.E.64 R26, desc[UR10][R6.64+0x38] ;  /* 0x0000380a061a7981 */ /* 0x000f68000c1e1b00 */
[----:B------:R-:W5:Y:S01]  /*07e0*/  LDG.E.64 R28, desc[UR10][R2.64+0x38] ;  /* 0x0000380a021c7981 */ /* 0x000f62000c1e1b00 */
        /* <DEDUP_REMOVED lines=12> */
[----:B---3--:R-:W-:-:S08]  /*08b0*/  DFMA R8, R8, R10, R24 ;  /* 0x0000000a0808722b */ /* 0x008fd00000000018 */
[----:B----4-:R-:W-:Y:S01]  /*08c0*/  DFMA R8, R16, R18, R8 ;  /* 0x000000121008722b */ /* 0x010fe20000000008 */
[----:B------:R-:W-:-:S04]  /*08d0*/  UIADD3 UR5, UP1, UPT, UR5, 0x8, URZ ;  /* 0x0000000805057890 */ /* 0x000fc8000ff3e0ff */
[----:B------:R-:W-:-:S03]  /*08e0*/  UIADD3.X UR6, UPT, UPT, URZ, UR6, URZ, UP1, !UPT ;  /* 0x00000006ff067290 */ /* 0x000fc60008ffe4ff */
[----:B--2---:R-:W-:-:S08]  /*08f0*/  DFMA R8, R20, R22, R8 ;  /* 0x000000161408722b */ /* 0x004fd00000000008 */
[----:B-----5:R-:W-:-:S11]  /*0900*/  DFMA R8, R26, R28, R8 ;  /* 0x0000001c1a08722b */ /* 0x020fd60000000008 */
.L_x_3:
[----:B------:R-:W-:Y:S05]  /*0910*/  BRA.U !UP0, `(.L_x_0) ;  /* 0x0000000108e07547 */ /* 0x000fea000b800000 */
[----:B------:R-:W-:Y:S02]  /*0920*/  UISETP.GE.U32.AND UP1, UPT, UR13, 0x4, UPT ;  /* 0x000000040d00788c */ /* 0x000fe4000bf26070 */
[----:B------:R-:W-:Y:S02]  /*0930*/  ULOP3.LUT UR12, UR14, 0x3, URZ, 0xc0, !UPT ;  /* 0x000000030e0c7892 */ /* 0x000fe4000f8ec0ff */
[----:B------:R-:W-:Y:S02]  /*0940*/  UISETP.GE.U32.AND.EX UP1, UPT, URZ, URZ, UPT, UP1 ;  /* 0x000000ffff00728c */ /* 0x000fe4000bf26110 */
[----:B------:R-:W-:Y:S01]  /*0950*/  UISETP.NE.U32.AND UP0, UPT, UR12, URZ, UPT ;  /* 0x000000ff0c00728c */ /* 0x000fe2000bf05070 */
[----:B------:R-:W-:-:S03]  /*0960*/  UMOV UR4, URZ ;  /* 0x000000ff00047c82 */ /* 0x000fc60008000000 */
[----:B------:R-:W-:-:S03]  /*0970*/  UISETP.NE.AND.EX UP0, UPT, UR4, URZ, UPT, UP0 ;  /* 0x000000ff0400728c */ /* 0x000fc6000bf05300 */
[----:B------:R-:W-:Y:S08]  /*0980*/  BRA.U !UP1, `(.L_x_4) ;  /* 0x0000000109607547 */ /* 0x000ff0000b800000 */
[----:B------:R-:W1:Y:S01]  /*0990*/  LDCU.64 UR8, c[0x0][0x388] ;  /* 0x00007100ff0877ac */ /* 0x000e620008000a00 */
[----:B------:R-:W-:Y:S01]  /*09a0*/  IADD3 R2, P0, PT, R4, UR5, RZ ;  /* 0x0000000504027c10 */ /* 0x000fe2000ff1e0ff */
[----:B------:R-:W2:Y:S03]  /*09b0*/  LDCU.64 UR16, c[0x0][0x390] ;  /* 0x00007200ff1077ac */ /* 0x000ea60008000a00 */
[----:B------:R-:W-:Y:S01]  /*09c0*/  IADD3.X R3, PT, PT, R15, UR6, RZ, P0, !PT ;  /* 0x000000060f037c10 */ /* 0x000fe200087fe4ff */
[----:B-1----:R-:W-:-:S04]  /*09d0*/  ULEA UR8, UP1, UR5, UR8, 0x3 ;  /* 0x0000000805087291 */ /* 0x002fc8000f8218ff */
[----:B------:R-:W-:Y:S01]  /*09e0*/  ULEA.HI.X UR9, UR5, UR9, UR6, 0x3, UP1 ;  /* 0x0000000905097291 */ /* 0x000fe200088f1c06 */
[----:B--2---:R-:W-:Y:S01]  /*09f0*/  LEA R26, P0, R2, UR16, 0x3 ;  /* 0x00000010021a7c11 */ /* 0x004fe2000f8018ff */
[----:B------:R-:W-:-:S03]  /*0a00*/  IMAD.U32 R28, RZ, RZ, UR8 ;  /* 0x00000008ff1c7e24 */ /* 0x000fc6000f8e00ff */
[----:B------:R-:W-:Y:S01]  /*0a10*/  LEA.HI.X R27, R2, UR17, R3, 0x3, P0 ;  /* 0x00000011021b7c11 */ /* 0x000fe200080f1c03 */
[----:B------:R-:W-:-:S04]  /*0a20*/  IMAD.U32 R29, RZ, RZ, UR9 ;  /* 0x00000009ff1d7e24 */ /* 0x000fc8000f8e00ff */
        /* <DEDUP_REMOVED lines=8> */
[----:B------:R-:W-:-:S04]  /*0ab0*/  UIADD3 UR5, UP1, UPT, UR5, 0x4, URZ ;  /* 0x0000000405057890 */ /* 0x000fc8000ff3e0ff */
[----:B------:R-:W-:Y:S01]  /*0ac0*/  UIADD3.X UR6, UPT, UPT, URZ, UR6, URZ, UP1, !UPT ;  /* 0x00000006ff067290 */ /* 0x000fe20008ffe4ff */
[----:B--2---:R-:W-:-:S08]  /*0ad0*/  DFMA R2, R2, R6, R8 ;  /* 0x000000060202722b */ /* 0x004fd00000000008 */
[----:B---3--:R-:W-:-:S08]  /*0ae0*/  DFMA R2, R10, R16, R2 ;  /* 0x000000100a02722b */ /* 0x008fd00000000002 */
[----:B----4-:R-:W-:-:S08]  /*0af0*/  DFMA R2, R18, R20, R2 ;  /* 0x000000141202722b */ /* 0x010fd00000000002 */
[----:B-----5:R-:W-:-:S11]  /*0b00*/  DFMA R8, R22, R24, R2 ;  /* 0x000000181608722b */ /* 0x020fd60000000002 */
.L_x_4:
[----:B------:R-:W-:Y:S05]  /*0b10*/  BRA.U !UP0, `(.L_x_0) ;  /* 0x0000000108607547 */ /* 0x000fea000b800000 */
[----:B------:R-:W1:Y:S01]  /*0b20*/  LDCU.64 UR16, c[0x0][0x390] ;  /* 0x00007200ff1077ac */ /* 0x000e620008000a00 */
[----:B------:R-:W-:Y:S01]  /*0b30*/  IADD3 R4, P0, PT, R4, UR5, RZ ;  /* 0x0000000504047c10 */ /* 0x000fe2000ff1e0ff */
[----:B------:R-:W2:Y:S03]  /*0b40*/  LDCU.64 UR8, c[0x0][0x388] ;  /* 0x00007100ff0877ac */ /* 0x000ea60008000a00 */
[----:B------:R-:W-:Y:S02]  /*0b50*/  IADD3.X R7, PT, PT, R15, UR6, RZ, P0, !PT ;  /* 0x000000060f077c10 */ /* 0x000fe400087fe4ff */
[----:B-1----:R-:W-:Y:S01]  /*0b60*/  LEA R6, P1, R4, UR16, 0x3 ;  /* 0x0000001004067c11 */ /* 0x002fe2000f8218ff */
[----:B--2---:R-:W-:-:S03]  /*0b70*/  ULEA UR7, UP0, UR5, UR8, 0x3 ;  /* 0x0000000805077291 */ /* 0x004fc6000f8018ff */
[----:B------:R-:W-:Y:S01]  /*0b80*/  LEA.HI.X R7, R4, UR17, R7, 0x3, P1 ;  /* 0x0000001104077c11 */ /* 0x000fe200088f1c07 */
[----:B------:R-:W-:-:S12]  /*0b90*/  ULEA.HI.X UR5, UR5, UR9, UR6, 0x3, UP0 ;  /* 0x0000000905057291 */ /* 0x000fd800080f1c06 */
.L_x_5:
[----:B------:R-:W-:Y:S02]  /*0ba0*/  IMAD.U32 R4, RZ, RZ, UR7 ;  /* 0x00000007ff047e24 */ /* 0x000fe4000f8e00ff */
[----:B------:R-:W-:Y:S02]  /*0bb0*/  IMAD.U32 R5, RZ, RZ, UR5 ;  /* 0x00000005ff057e24 */ /* 0x000fe4000f8e00ff */
[----:B------:R-:W-:Y:S02]  /*0bc0*/  IMAD.MOV.U32 R2, RZ, RZ, R6 ;  /* 0x000000ffff027224 */ /* 0x000fe400078e0006 */
[----:B------:R-:W-:Y:S02]  /*0bd0*/  IMAD.MOV.U32 R3, RZ, RZ, R7 ;  /* 0x000000ffff037224 */ /* 0x000fe400078e0007 */
[----:B0-----:R-:W2:Y:S04]  /*0be0*/  LDG.E.64 R4, desc[UR10][R4.64] ;  /* 0x0000000a04047981 */ /* 0x001ea8000c1e1b00 */
[----:B------:R-:W2:Y:S01]  /*0bf0*/  LDG.E.64 R2, desc[UR10][R2.64] ;  /* 0x0000000a02027981 */ /* 0x000ea2000c1e1b00 */
[----:B------:R-:W-:-:S04]  /*0c00*/  UIADD3 UR12, UP0, UPT, UR12, -0x1, URZ ;  /* 0xffffffff0c0c7890 */ /* 0x000fc8000ff1e0ff */
[----:B------:R-:W-:Y:S02]  /*0c10*/  UIADD3.X UR4, UPT, UPT, UR4, -0x1, URZ, UP0, !UPT ;  /* 0xffffffff04047890 */ /* 0x000fe400087fe4ff */
[----:B------:R-:W-:-:S04]  /*0c20*/  UISETP.NE.U32.AND UP0, UPT, UR12, URZ, UPT ;  /* 0x000000ff0c00728c */ /* 0x000fc8000bf05070 */
[----:B------:R-:W-:Y:S01]  /*0c30*/  UISETP.NE.AND.EX UP0, UPT, UR4, URZ, UPT, UP0 ;  /* 0x000000ff0400728c */ /* 0x000fe2000bf05300 */
[----:B------:R-:W-:Y:S01]  /*0c40*/  IADD3 R6, P0, PT, R6, 0x8, RZ ;  /* 0x0000000806067810 */ /* 0x000fe20007f1e0ff */
[----:B------:R-:W-:-:S04]  /*0c50*/  UIADD3 UR7, UP1, UPT, UR7, 0x8, URZ ;  /* 0x0000000807077890 */ /* 0x000fc8000ff3e0ff */
[----:B------:R-:W-:Y:S01]  /*0c60*/  IMAD.X R7, RZ, RZ, R7, P0 ;  /* 0x000000ffff077224 */ /* 0x000fe200000e0607 */
[----:B------:R-:W-:Y:S01]  /*0c70*/  UIADD3.X UR5, UPT, UPT, URZ, UR5, URZ, UP1, !UPT ;  /* 0x00000005ff057290 */ /* 0x000fe20008ffe4ff */
[----:B--2---:R-:W-:Y:S01]  /*0c80*/  DFMA R8, R2, R4, R8 ;  /* 0x000000040208722b */ /* 0x004fe20000000008 */
[----:B------:R-:W-:Y:S10]  /*0c90*/  BRA.U UP0, `(.L_x_5) ;  /* 0xfffffffd00c07547 */ /* 0x000ff4000b83ffff */
.L_x_0:
[----:B------:R-:W1:Y:S02]  /*0ca0*/  LDCU.64 UR4, c[0x0][0x380] ;  /* 0x00007000ff0477ac */ /* 0x000e640008000a00 */
[----:B-1----:R-:W-:-:S04]  /*0cb0*/  LEA R2, P0, R0, UR4, 0x3 ;  /* 0x0000000400027c11 */ /* 0x002fc8000f8018ff */
[----:B------:R-:W-:-:S05]  /*0cc0*/  LEA.HI.X R3, R0, UR5, R13, 0x3, P0 ;  /* 0x0000000500037c11 */ /* 0x000fca00080f1c0d */
[----:B0-----:R-:W-:Y:S01]  /*0cd0*/  STG.E.64 desc[UR10][R2.64], R8 ;  /* 0x0000000802007986 */ /* 0x001fe2000c101b0a */
[----:B------:R-:W-:Y:S05]  /*0ce0*/  EXIT ;  /* 0x000000000000794d */ /* 0x000fea0003800000 */
.L_x_6:
[----:B------:R-:W-:-:S00]  /*0cf0*/  BRA `(.L_x_6) ;  /* 0xfffffffc00fc7947 */ /* 0x000fc0000383ffff */
[----:B------:R-:W-:-:S00]  /*0d00*/  NOP ;  /* 0x0000000000007918 */ /* 0x000fc00000000000 */
[----:B------:R-:W-:-:S00]  /*0d10*/  NOP ;  /* 0x0000000000007918 */ /* 0x000fc00000000000 */
[----:B------:R-:W-:-:S00]  /*0d20*/  NOP ;  /* 0x0000000000007918 */ /* 0x000fc00000000000 */
[----:B------:R-:W-:-:S00]  /*0d30*/  NOP ;  /* 0x0000000000007918 */ /* 0x000fc00000000000 */
[----:B------:R-:W-:-:S00]  /*0d40*/  NOP ;  /* 0x0000000000007918 */ /* 0x000fc00000000000 */
[----:B------:R-:W-:-:S00]  /*0d50*/  NOP ;  /* 0x0000000000007918 */ /* 0x000fc00000000000 */
[----:B------:R-:W-:-:S00]  /*0d60*/  NOP ;  /* 0x0000000000007918 */ /* 0x000fc00000000000 */
[----:B------:R-:W-:-:S00]  /*0d70*/  NOP ;  /* 0x0000000000007918 */ /* 0x000fc00000000000 */
.L_x_7:


//--------------------- .nv.shared.reserved.0     --------------------------
	.section	.nv.shared.reserved.0,"aw",@nobits
	.weak		__nv_reservedSMEM_offset_0_alias
	.size		__nv_reservedSMEM_offset_0_alias, 0, 64
	.other		__nv_reservedSMEM_offset_0_alias,@"STO_CUDA_RESERVED_SHARED STV_DEFAULT"
__nv_reservedSMEM_offset_0_alias:
	.zero		0
	.zero		64


//--------------------- .nv.constant0._Z14mv_mult_kernelPdPKdS1_l --------------------------
	.section	.nv.constant0._Z14mv_mult_kernelPdPKdS1_l,"a",@progbits
	.sectionflags	@""
	.align	4
.nv.constant0._Z14mv_mult_kernelPdPKdS1_l:
	.zero		928


//--------------------- SYMBOLS --------------------------

	.type		.nv.reservedSmem.offset0,@object
	.size		.nv.reservedSmem.offset0,0x4
